	.headerflags	@"EF_CUDA_TEXMODE_UNIFIED EF_CUDA_64BIT_ADDRESS EF_CUDA_ACCELERATORS EF_CUDA_SM90 EF_CUDA_VIRTUAL_SM(EF_CUDA_SM90)"
	.elftype	@"ET_EXEC"


//--------------------- .nv.info                  --------------------------
	.section	.nv.info,"",@"SHT_CUDA_INFO"
	.align	4


	//----- nvinfo : EIATTR_REGCOUNT
	.align		4
        /*0000*/ 	.byte	0x04, 0x2f
        /*0002*/ 	.short	(.L_1 - .L_0)
	.align		4
.L_0:
        /*0004*/ 	.word	index@(triton_poi_fused_cat_9)
        /*0008*/ 	.word	0x00000020


	//----- nvinfo : EIATTR_MIN_STACK_SIZE
	.align		4
.L_1:
        /*000c*/ 	.byte	0x04, 0x12
        /*000e*/ 	.short	(.L_3 - .L_2)
	.align		4
.L_2:
        /*0010*/ 	.word	index@(triton_poi_fused_cat_9)
        /*0014*/ 	.word	0x00000000


	//----- nvinfo : EIATTR_FRAME_SIZE
	.align		4
.L_3:
        /*0018*/ 	.byte	0x04, 0x11
        /*001a*/ 	.short	(.L_5 - .L_4)
	.align		4
.L_4:
        /*001c*/ 	.word	index@(triton_poi_fused_cat_9)
        /*0020*/ 	.word	0x00000000


	//----- nvinfo : EIATTR_MIN_STACK_SIZE
	.align		4
.L_5:
        /*0024*/ 	.byte	0x04, 0x12
        /*0026*/ 	.short	(.L_7 - .L_6)
	.align		4
.L_6:
        /*0028*/ 	.word	index@(triton_poi_fused_cat_9)
        /*002c*/ 	.word	0x00000000
.L_7:


//--------------------- .nv.info.triton_poi_fused_cat_9 --------------------------
	.section	.nv.info.triton_poi_fused_cat_9,"",@"SHT_CUDA_INFO"
	.sectionflags	@""
	.align	4


	//----- nvinfo : EIATTR_CUDA_API_VERSION
	.align		4
        /*0000*/ 	.byte	0x04, 0x37
        /*0002*/ 	.short	(.L_9 - .L_8)
.L_8:
        /*0004*/ 	.word	0x0000007c


	//----- nvinfo : EIATTR_KPARAM_INFO
	.align		4
.L_9:
        /*0008*/ 	.byte	0x04, 0x17
        /*000a*/ 	.short	(.L_11 - .L_10)
.L_10:
        /*000c*/ 	.word	0x00000000
        /*0010*/ 	.short	0x0004
        /*0012*/ 	.short	0x0020
        /*0014*/ 	.byte	0x00, 0xf0, 0x11, 0x00


	//----- nvinfo : EIATTR_KPARAM_INFO
	.align		4
.L_11:
        /*0018*/ 	.byte	0x04, 0x17
        /*001a*/ 	.short	(.L_13 - .L_12)
.L_12:
        /*001c*/ 	.word	0x00000000
        /*0020*/ 	.short	0x0003
        /*0022*/ 	.short	0x0018
        /*0024*/ 	.byte	0x00, 0xf4, 0x21, 0x00


	//----- nvinfo : EIATTR_KPARAM_INFO
	.align		4
.L_13:
        /*0028*/ 	.byte	0x04, 0x17
        /*002a*/ 	.short	(.L_15 - .L_14)
.L_14:
        /*002c*/ 	.word	0x00000000
        /*0030*/ 	.short	0x0002
        /*0032*/ 	.short	0x0010
        /*0034*/ 	.byte	0x00, 0xf4, 0x21, 0x00


	//----- nvinfo : EIATTR_KPARAM_INFO
	.align		4
.L_15:
        /*0038*/ 	.byte	0x04, 0x17
        /*003a*/ 	.short	(.L_17 - .L_16)
.L_16:
        /*003c*/ 	.word	0x00000000
        /*0040*/ 	.short	0x0001
        /*0042*/ 	.short	0x0008
        /*0044*/ 	.byte	0x00, 0xf4, 0x21, 0x00


	//----- nvinfo : EIATTR_KPARAM_INFO
	.align		4
.L_17:
        /*0048*/ 	.byte	0x04, 0x17
        /*004a*/ 	.short	(.L_19 - .L_18)
.L_18:
        /*004c*/ 	.word	0x00000000
        /*0050*/ 	.short	0x0000
        /*0052*/ 	.short	0x0000
        /*0054*/ 	.byte	0x00, 0xf4, 0x21, 0x00


	//----- nvinfo : EIATTR_SPARSE_MMA_MASK
	.align		4
.L_19:
        /*0058*/ 	.byte	0x03, 0x50
        /*005a*/ 	.short	0x0000


	//----- nvinfo : EIATTR_MAXREG_COUNT
	.align		4
        /*005c*/ 	.byte	0x03, 0x1b
        /*005e*/ 	.short	0x00ff


	//----- nvinfo : EIATTR_EXIT_INSTR_OFFSETS
	.align		4
        /*0060*/ 	.byte	0x04, 0x1c
        /*0062*/ 	.short	(.L_21 - .L_20)


	//   ....[0]....
.L_20:
        /*0064*/ 	.word	0x00000740


	//----- nvinfo : EIATTR_REQNTID
	.align		4
.L_21:
        /*0068*/ 	.byte	0x04, 0x10
        /*006a*/ 	.short	(.L_23 - .L_22)
.L_22:
        /*006c*/ 	.word	0x00000080
        /*0070*/ 	.word	0x00000001
        /*0074*/ 	.word	0x00000001


	//----- nvinfo : EIATTR_CBANK_PARAM_SIZE
	.align		4
.L_23:
        /*0078*/ 	.byte	0x03, 0x19
        /*007a*/ 	.short	0x0024


	//----- nvinfo : EIATTR_PARAM_CBANK
	.align		4
        /*007c*/ 	.byte	0x04, 0x0a
        /*007e*/ 	.short	(.L_25 - .L_24)
	.align		4
.L_24:
        /*0080*/ 	.word	index@(.nv.constant0.triton_poi_fused_cat_9)
        /*0084*/ 	.short	0x0210
        /*0086*/ 	.short	0x0024


	//----- nvinfo : EIATTR_SW_WAR
	.align		4
.L_25:
        /*0088*/ 	.byte	0x04, 0x36
        /*008a*/ 	.short	(.L_27 - .L_26)
.L_26:
        /*008c*/ 	.word	0x00000008
.L_27:


//--------------------- .nv.callgraph             --------------------------
	.section	.nv.callgraph,"",@"SHT_CUDA_CALLGRAPH"
	.align	4
	.sectionentsize	8
	.align		4
        /*0000*/ 	.word	0x00000000
	.align		4
        /*0004*/ 	.word	0xffffffff
	.align		4
        /*0008*/ 	.word	0x00000000
	.align		4
        /*000c*/ 	.word	0xfffffffe
	.align		4
        /*0010*/ 	.word	0x00000000
	.align		4
        /*0014*/ 	.word	0xfffffffd
	.align		4
        /*0018*/ 	.word	0x00000000
	.align		4
        /*001c*/ 	.word	0xfffffffc


//--------------------- .text.triton_poi_fused_cat_9 --------------------------
	.section	.text.triton_poi_fused_cat_9,"ax",@progbits
	.align	128
        .global         triton_poi_fused_cat_9
        .type           triton_poi_fused_cat_9,@function
        .size           triton_poi_fused_cat_9,(.L_x_1 - triton_poi_fused_cat_9)
        .other          triton_poi_fused_cat_9,@"STO_CUDA_ENTRY STV_DEFAULT"
triton_poi_fused_cat_9:
.text.triton_poi_fused_cat_9:
[----:B------:R-:W-:Y:S01]  /*0000*/  LDC R1, c[0x0][0x28] ;  /* 0x00000a00ff017b82 */ /* 0x000fe20000000800 */
[----:B------:R-:W1:Y:S07]  /*0010*/  S2R R0, SR_TID.X ;  /* 0x0000000000007919 */ /* 0x000e6e0000002100 */
[----:B------:R-:W2:Y:S01]  /*0020*/  LDC.64 R6, c[0x0][0x220] ;  /* 0x00008800ff067b82 */ /* 0x000ea20000000a00 */
[----:B------:R-:W-:Y:S01]  /*0030*/  IMAD.MOV.U32 R12, RZ, RZ, RZ ;  /* 0x000000ffff0c7224 */ /* 0x000fe200078e00ff */
[----:B------:R-:W-:Y:S01]  /*0040*/  CS2R R24, SRZ ;  /* 0x0000000000187805 */ /* 0x000fe2000001ff00 */
[----:B------:R-:W3:Y:S01]  /*0050*/  S2R R29, SR_CTAID.X ;  /* 0x00000000001d7919 */ /* 0x000ee20000002500 */
[----:B------:R-:W-:-:S04]  /*0060*/  ULDC.64 UR4, c[0x0][0x208] ;  /* 0x0000820000047ab9 */ /* 0x000fc80000000a00 */
[----:B------:R-:W4:Y:S08]  /*0070*/  LDC.64 R22, c[0x0][0x210] ;  /* 0x00008400ff167b82 */ /* 0x000f300000000a00 */
[----:B------:R-:W5:Y:S01]  /*0080*/  LDC.64 R26, c[0x0][0x218] ;  /* 0x00008600ff1a7b82 */ /* 0x000f620000000a00 */
[----:B-1----:R-:W-:Y:S01]  /*0090*/  IMAD.SHL.U32 R0, R0, 0x4, RZ ;  /* 0x0000000400007824 */ /* 0x002fe200078e00ff */
[----:B---3--:R-:W-:-:S04]  /*00a0*/  SHF.R.S32.HI R2, RZ, 0x15, R29 ;  /* 0x00000015ff027819 */ /* 0x008fc8000001141d */
[----:B------:R-:W-:Y:S02]  /*00b0*/  LOP3.LUT R0, R0, 0x1fc, RZ, 0xc0, !PT ;  /* 0x000001fc00007812 */ /* 0x000fe400078ec0ff */
[----:B------:R-:W-:-:S03]  /*00c0*/  SGXT R2, R2, 0x1 ;  /* 0x000000010202781a */ /* 0x000fc60000000200 */
[----:B------:R-:W-:-:S04]  /*00d0*/  IMAD R29, R29, 0x400, R0 ;  /* 0x000004001d1d7824 */ /* 0x000fc800078e0200 */
[----:B------:R-:W-:Y:S01]  /*00e0*/  VIADD R9, R29, 0x200 ;  /* 0x000002001d097836 */ /* 0x000fe20000000000 */
[----:B------:R-:W-:-:S04]  /*00f0*/  LEA.HI R10, R2, R29, RZ, 0x6 ;  /* 0x0000001d020a7211 */ /* 0x000fc800078f30ff */
[--C-:B------:R-:W-:Y:S02]  /*0100*/  SHF.R.S32.HI R0, RZ, 0x6, R10.reuse ;  /* 0x00000006ff007819 */ /* 0x100fe4000001140a */
[----:B------:R-:W-:Y:S02]  /*0110*/  SHF.R.S32.HI R3, RZ, 0x1f, R10 ;  /* 0x0000001fff037819 */ /* 0x000fe4000001140a */
[----:B------:R-:W-:Y:S02]  /*0120*/  LEA.HI R2, R2, R9, RZ, 0x6 ;  /* 0x0000000902027211 */ /* 0x000fe400078f30ff */
[----:B------:R-:W-:Y:S02]  /*0130*/  LEA.HI R5, R3, R0, RZ, 0xa ;  /* 0x0000000003057211 */ /* 0x000fe400078f50ff */
[----:B------:R-:W-:Y:S02]  /*0140*/  SHF.R.S32.HI R8, RZ, 0x1f, R9 ;  /* 0x0000001fff087819 */ /* 0x000fe40000011409 */
[----:B------:R-:W-:-:S02]  /*0150*/  LOP3.LUT R11, R5, 0xfffffc00, RZ, 0xc0, !PT ;  /* 0xfffffc00050b7812 */ /* 0x000fc400078ec0ff */
[--C-:B------:R-:W-:Y:S02]  /*0160*/  SHF.R.S32.HI R4, RZ, 0x6, R2.reuse ;  /* 0x00000006ff047819 */ /* 0x100fe40000011402 */
[----:B------:R-:W-:Y:S01]  /*0170*/  SHF.R.S32.HI R3, RZ, 0x1f, R2 ;  /* 0x0000001fff037819 */ /* 0x000fe20000011402 */
[----:B------:R-:W-:Y:S01]  /*0180*/  IMAD.IADD R11, R0, 0x1, -R11 ;  /* 0x00000001000b7824 */ /* 0x000fe200078e0a0b */
[----:B------:R-:W-:Y:S02]  /*0190*/  LEA.HI R5, R8, R9, RZ, 0x10 ;  /* 0x0000000908057211 */ /* 0x000fe400078f80ff */
[----:B------:R-:W-:Y:S01]  /*01a0*/  LEA.HI R3, R3, R4, RZ, 0xa ;  /* 0x0000000403037211 */ /* 0x000fe200078f50ff */
[C---:B------:R-:W-:Y:S01]  /*01b0*/  VIADD R8, R11.reuse, 0xfffffe00 ;  /* 0xfffffe000b087836 */ /* 0x040fe20000000000 */
[----:B------:R-:W-:Y:S02]  /*01c0*/  ISETP.GT.AND P1, PT, R11, 0x1ff, PT ;  /* 0x000001ff0b00780c */ /* 0x000fe40003f24270 */
[----:B------:R-:W-:Y:S01]  /*01d0*/  LOP3.LUT R0, R5, 0xffff0000, RZ, 0xc0, !PT ;  /* 0xffff000005007812 */ /* 0x000fe200078ec0ff */
[----:B--2---:R-:W-:Y:S01]  /*01e0*/  IMAD.WIDE R14, R8, 0x4, R6 ;  /* 0x00000004080e7825 */ /* 0x004fe200078e0206 */
[----:B------:R-:W-:-:S02]  /*01f0*/  LOP3.LUT R3, R3, 0xfffffc00, RZ, 0xc0, !PT ;  /* 0xfffffc0003037812 */ /* 0x000fc400078ec0ff */
[----:B------:R-:W-:Y:S01]  /*0200*/  SHF.R.S32.HI R16, RZ, 0x1f, R29 ;  /* 0x0000001fff107819 */ /* 0x000fe2000001141d */
[----:B------:R-:W-:Y:S01]  /*0210*/  IMAD.IADD R9, R9, 0x1, -R0 ;  /* 0x0000000109097824 */ /* 0x000fe200078e0a00 */
[----:B------:R-:W-:Y:S01]  /*0220*/  ISETP.GE.AND P3, PT, R11, 0x200, PT ;  /* 0x000002000b00780c */ /* 0x000fe20003f66270 */
[----:B------:R-:W-:Y:S02]  /*0230*/  IMAD.MOV.U32 R0, RZ, RZ, RZ ;  /* 0x000000ffff007224 */ /* 0x000fe400078e00ff */
[----:B------:R-:W-:Y:S01]  /*0240*/  IMAD.IADD R4, R4, 0x1, -R3 ;  /* 0x0000000104047824 */ /* 0x000fe200078e0a03 */
[----:B------:R-:W-:Y:S01]  /*0250*/  LEA.HI R16, R16, R29, RZ, 0x10 ;  /* 0x0000001d10107211 */ /* 0x000fe200078f80ff */
[----:B------:R-:W2:Y:S03]  /*0260*/  @P1 LDG.E.EL R12, desc[UR4][R14.64] ;  /* 0x000000040e0c1981 */ /* 0x000ea6000c2e1900 */
[----:B------:R-:W-:Y:S01]  /*0270*/  ISETP.GT.AND P0, PT, R4, 0x1ff, PT ;  /* 0x000001ff0400780c */ /* 0x000fe20003f04270 */
[----:B------:R-:W3:Y:S01]  /*0280*/  @P1 LDG.E.EL R24, desc[UR4][R14.64] ;  /* 0x000000040e181981 */ /* 0x000ee2000c2e1900 */
[----:B------:R-:W-:-:S03]  /*0290*/  LOP3.LUT R18, R16, 0xffff0000, RZ, 0xc0, !PT ;  /* 0xffff000010127812 */ /* 0x000fc600078ec0ff */
[----:B------:R-:W3:Y:S04]  /*02a0*/  @P1 LDG.E.EL R25, desc[UR4][R14.64] ;  /* 0x000000040e191981 */ /* 0x000ee8000c2e1900 */
[----:B------:R1:W3:Y:S01]  /*02b0*/  @P1 LDG.E.EL R0, desc[UR4][R14.64] ;  /* 0x000000040e001981 */ /* 0x0002e2000c2e1900 */
[----:B------:R-:W-:Y:S01]  /*02c0*/  IMAD.IADD R11, R29, 0x1, -R18 ;  /* 0x000000011d0b7824 */ /* 0x000fe200078e0a12 */
[----:B------:R-:W-:Y:S02]  /*02d0*/  CS2R R2, SRZ ;  /* 0x0000000000027805 */ /* 0x000fe4000001ff00 */
[----:B-1----:R-:W-:Y:S02]  /*02e0*/  LOP3.LUT R14, R10, 0xffffffc0, RZ, 0xc0, !PT ;  /* 0xffffffc00a0e7812 */ /* 0x002fe400078ec0ff */
[----:B------:R-:W-:-:S03]  /*02f0*/  SHF.R.S32.HI R10, RZ, 0x10, R16 ;  /* 0x00000010ff0a7819 */ /* 0x000fc60000011410 */
[----:B------:R-:W-:Y:S01]  /*0300*/  IMAD.IADD R13, R29, 0x1, -R14 ;  /* 0x000000011d0d7824 */ /* 0x000fe200078e0a0e */
[----:B------:R-:W-:Y:S01]  /*0310*/  CS2R R20, SRZ ;  /* 0x0000000000147805 */ /* 0x000fe2000001ff00 */
[----:B------:R-:W-:Y:S01]  /*0320*/  IMAD.WIDE R6, R4, 0x4, R6 ;  /* 0x0000000404067825 */ /* 0x000fe200078e0206 */
[----:B------:R-:W-:-:S03]  /*0330*/  SHF.R.S32.HI R14, RZ, 0x10, R5 ;  /* 0x00000010ff0e7819 */ /* 0x000fc60000011405 */
[C---:B------:R-:W-:Y:S01]  /*0340*/  IMAD R15, R10.reuse, 0x8000, R13 ;  /* 0x000080000a0f7824 */ /* 0x040fe200078e020d */
[----:B------:R-:W3:Y:S01]  /*0350*/  @P0 LDG.E.EL R2, desc[UR4][R6.64+-0x800] ;  /* 0xfff8000406020981 */ /* 0x000ee2000c2e1900 */
[----:B------:R-:W-:Y:S02]  /*0360*/  IMAD R11, R10, 0x8000, R11 ;  /* 0x000080000a0b7824 */ /* 0x000fe400078e020b */
[----:B------:R-:W-:Y:S01]  /*0370*/  IMAD R15, R8, 0x40, R15 ;  /* 0x00000040080f7824 */ /* 0x000fe200078e020f */
[----:B------:R-:W3:Y:S01]  /*0380*/  @P0 LDG.E.EL R21, desc[UR4][R6.64+-0x800] ;  /* 0xfff8000406150981 */ /* 0x000ee2000c2e1900 */
[C---:B------:R-:W-:Y:S02]  /*0390*/  IMAD R5, R14.reuse, 0x8000, R13 ;  /* 0x000080000e057824 */ /* 0x040fe400078e020d */
[----:B------:R-:W-:Y:S01]  /*03a0*/  IMAD R13, R14, 0x8000, R9 ;  /* 0x000080000e0d7824 */ /* 0x000fe200078e0209 */
[----:B------:R-:W3:Y:S01]  /*03b0*/  @P0 LDG.E.EL R20, desc[UR4][R6.64+-0x800] ;  /* 0xfff8000406140981 */ /* 0x000ee2000c2e1900 */
[----:B------:R-:W-:-:S03]  /*03c0*/  CS2R R8, SRZ ;  /* 0x0000000000087805 */ /* 0x000fc6000001ff00 */
[----:B------:R4:W3:Y:S01]  /*03d0*/  @P0 LDG.E.EL R3, desc[UR4][R6.64+-0x800] ;  /* 0xfff8000406030981 */ /* 0x0008e2000c2e1900 */
[----:B-----5:R-:W-:Y:S01]  /*03e0*/  IMAD.WIDE R14, R15, 0x4, R26 ;  /* 0x000000040f0e7825 */ /* 0x020fe200078e021a */
[----:B------:R-:W-:Y:S02]  /*03f0*/  CS2R R16, SRZ ;  /* 0x0000000000107805 */ /* 0x000fe4000001ff00 */
[----:B------:R-:W-:Y:S01]  /*0400*/  CS2R R18, SRZ ;  /* 0x0000000000127805 */ /* 0x000fe2000001ff00 */
[----:B----4-:R-:W-:Y:S01]  /*0410*/  IMAD.WIDE R6, R11, 0x4, R22 ;  /* 0x000000040b067825 */ /* 0x010fe200078e0216 */
[----:B------:R-:W-:-:S04]  /*0420*/  CS2R R10, SRZ ;  /* 0x00000000000a7805 */ /* 0x000fc8000001ff00 */
[----:B------:R1:W4:Y:S04]  /*0430*/  @!P3 LDG.E.128 R16, desc[UR4][R6.64] ;  /* 0x000000040610b981 */ /* 0x000328000c1e1d00 */
[----:B------:R-:W5:Y:S01]  /*0440*/  @P1 LDG.E.128 R8, desc[UR4][R14.64] ;  /* 0x000000040e081981 */ /* 0x000f62000c1e1d00 */
[C---:B------:R-:W-:Y:S02]  /*0450*/  IMAD R28, R4.reuse, 0x40, R5 ;  /* 0x00000040041c7824 */ /* 0x040fe400078e0205 */
[----:B------:R-:W-:Y:S01]  /*0460*/  IMAD.WIDE R22, R13, 0x4, R22 ;  /* 0x000000040d167825 */ /* 0x000fe200078e0216 */
[----:B------:R-:W-:-:S03]  /*0470*/  ISETP.GE.AND P2, PT, R4, 0x200, PT ;  /* 0x000002000400780c */ /* 0x000fc60003f46270 */
[----:B------:R-:W-:-:S04]  /*0480*/  VIADD R13, R28, 0xffff8000 ;  /* 0xffff80001c0d7836 */ /* 0x000fc80000000000 */
[----:B------:R-:W-:Y:S01]  /*0490*/  IMAD.WIDE R26, R13, 0x4, R26 ;  /* 0x000000040d1a7825 */ /* 0x000fe200078e021a */
[----:B------:R-:W-:Y:S02]  /*04a0*/  CS2R R4, SRZ ;  /* 0x0000000000047805 */ /* 0x000fe4000001ff00 */
[----:B-1----:R-:W-:-:S06]  /*04b0*/  CS2R R6, SRZ ;  /* 0x0000000000067805 */ /* 0x002fcc000001ff00 */
[----:B------:R1:W3:Y:S02]  /*04c0*/  @!P2 LDG.E.128 R4, desc[UR4][R22.64] ;  /* 0x000000041604a981 */ /* 0x0002e4000c1e1d00 */
[----:B-1----:R-:W1:Y:S01]  /*04d0*/  LDC.64 R22, c[0x0][0x228] ;  /* 0x00008a00ff167b82 */ /* 0x002e620000000a00 */
[----:B--2---:R-:W-:Y:S02]  /*04e0*/  SEL R15, R12, RZ, P1 ;  /* 0x000000ff0c0f7207 */ /* 0x004fe40000800000 */
[----:B------:R-:W-:Y:S02]  /*04f0*/  CS2R R12, SRZ ;  /* 0x00000000000c7805 */ /* 0x000fe4000001ff00 */
[----:B----4-:R-:W-:Y:S02]  /*0500*/  SEL R16, R16, RZ, !P3 ;  /* 0x000000ff10107207 */ /* 0x010fe40005800000 */
[----:B-----5:R-:W-:-:S05]  /*0510*/  SEL R8, R8, RZ, P1 ;  /* 0x000000ff08087207 */ /* 0x020fca0000800000 */
[----:B------:R-:W-:Y:S01]  /*0520*/  @P3 FADD R16, R8, R15 ;  /* 0x0000000f08103221 */ /* 0x000fe20000000000 */
[----:B------:R-:W-:-:S06]  /*0530*/  CS2R R14, SRZ ;  /* 0x00000000000e7805 */ /* 0x000fcc000001ff00 */
[----:B------:R-:W2:Y:S01]  /*0540*/  @P0 LDG.E.128 R12, desc[UR4][R26.64] ;  /* 0x000000041a0c0981 */ /* 0x000ea2000c1e1d00 */
[----:B------:R-:W-:Y:S02]  /*0550*/  SEL R9, R9, RZ, P1 ;  /* 0x000000ff09097207 */ /* 0x000fe40000800000 */
[----:B---3--:R-:W-:Y:S02]  /*0560*/  SEL R24, R24, RZ, P1 ;  /* 0x000000ff18187207 */ /* 0x008fe40000800000 */
[----:B------:R-:W-:-:S03]  /*0570*/  SEL R17, R17, RZ, !P3 ;  /* 0x000000ff11117207 */ /* 0x000fc60005800000 */
[----:B------:R-:W-:Y:S01]  /*0580*/  @P3 FADD R17, R9, R24 ;  /* 0x0000001809113221 */ /* 0x000fe20000000000 */
[----:B------:R-:W-:Y:S02]  /*0590*/  SEL R9, R2, RZ, P0 ;  /* 0x000000ff02097207 */ /* 0x000fe40000000000 */
[----:B------:R-:W-:Y:S02]  /*05a0*/  SEL R8, R0, RZ, P1 ;  /* 0x000000ff00087207 */ /* 0x000fe40000800000 */
[----:B------:R-:W-:Y:S02]  /*05b0*/  SEL R2, R21, RZ, P0 ;  /* 0x000000ff15027207 */ /* 0x000fe40000000000 */
[----:B------:R-:W-:Y:S02]  /*05c0*/  SEL R10, R10, RZ, P1 ;  /* 0x000000ff0a0a7207 */ /* 0x000fe40000800000 */
[----:B------:R-:W-:Y:S02]  /*05d0*/  SEL R11, R11, RZ, P1 ;  /* 0x000000ff0b0b7207 */ /* 0x000fe40000800000 */
[----:B------:R-:W-:-:S02]  /*05e0*/  SEL R25, R25, RZ, P1 ;  /* 0x000000ff19197207 */ /* 0x000fc40000800000 */
[----:B------:R-:W-:Y:S02]  /*05f0*/  SEL R21, R20, RZ, P0 ;  /* 0x000000ff14157207 */ /* 0x000fe40000000000 */
[----:B------:R-:W-:Y:S01]  /*0600*/  SEL R0, R3, RZ, P0 ;  /* 0x000000ff03007207 */ /* 0x000fe20000000000 */
[----:B-1----:R-:W-:Y:S01]  /*0610*/  IMAD.WIDE R22, R29, 0x4, R22 ;  /* 0x000000041d167825 */ /* 0x002fe200078e0216 */
[----:B------:R-:W-:-:S03]  /*0620*/  SEL R18, R18, RZ, !P3 ;  /* 0x000000ff12127207 */ /* 0x000fc60005800000 */
[----:B------:R-:W-:Y:S01]  /*0630*/  @P3 FADD R18, R10, R25 ;  /* 0x000000190a123221 */ /* 0x000fe20000000000 */
[----:B------:R-:W-:Y:S01]  /*0640*/  SEL R19, R19, RZ, !P3 ;  /* 0x000000ff13137207 */ /* 0x000fe20005800000 */
[----:B------:R-:W-:Y:S01]  /*0650*/  @P3 FADD R19, R11, R8 ;  /* 0x000000080b133221 */ /* 0x000fe20000000000 */
[----:B------:R-:W-:Y:S02]  /*0660*/  SEL R4, R4, RZ, !P2 ;  /* 0x000000ff04047207 */ /* 0x000fe40005000000 */
[----:B------:R-:W-:Y:S02]  /*0670*/  SEL R5, R5, RZ, !P2 ;  /* 0x000000ff05057207 */ /* 0x000fe40005000000 */
[----:B------:R-:W-:Y:S02]  /*0680*/  SEL R6, R6, RZ, !P2 ;  /* 0x000000ff06067207 */ /* 0x000fe40005000000 */
[----:B------:R-:W-:Y:S01]  /*0690*/  SEL R7, R7, RZ, !P2 ;  /* 0x000000ff07077207 */ /* 0x000fe20005000000 */
[----:B------:R-:W-:Y:S01]  /*06a0*/  STG.E.128 desc[UR4][R22.64], R16 ;  /* 0x0000001016007986 */ /* 0x000fe2000c101d04 */
[----:B--2---:R-:W-:-:S02]  /*06b0*/  SEL R12, R12, RZ, P0 ;  /* 0x000000ff0c0c7207 */ /* 0x004fc40000000000 */
[----:B------:R-:W-:Y:S02]  /*06c0*/  SEL R13, R13, RZ, P0 ;  /* 0x000000ff0d0d7207 */ /* 0x000fe40000000000 */
[----:B------:R-:W-:Y:S02]  /*06d0*/  SEL R14, R14, RZ, P0 ;  /* 0x000000ff0e0e7207 */ /* 0x000fe40000000000 */
[----:B------:R-:W-:Y:S01]  /*06e0*/  SEL R15, R15, RZ, P0 ;  /* 0x000000ff0f0f7207 */ /* 0x000fe20000000000 */
[----:B------:R-:W-:Y:S01]  /*06f0*/  @P2 FADD R4, R12, R9 ;  /* 0x000000090c042221 */ /* 0x000fe20000000000 */
[----:B------:R-:W-:Y:S01]  /*0700*/  @P2 FADD R5, R13, R2 ;  /* 0x000000020d052221 */ /* 0x000fe20000000000 */
[----:B------:R-:W-:Y:S02]  /*0710*/  @P2 FADD R6, R14, R21 ;  /* 0x000000150e062221 */ /* 0x000fe40000000000 */
[----:B------:R-:W-:-:S05]  /*0720*/  @P2 FADD R7, R15, R0 ;  /* 0x000000000f072221 */ /* 0x000fca0000000000 */
[----:B------:R-:W-:Y:S01]  /*0730*/  STG.E.128 desc[UR4][R22.64+0x800], R4 ;  /* 0x0008000416007986 */ /* 0x000fe2000c101d04 */
[----:B------:R-:W-:Y:S05]  /*0740*/  EXIT ;  /* 0x000000000000794d */ /* 0x000fea0003800000 */
.L_x_0:
[----:B------:R-:W-:-:S00]  /*0750*/  BRA `(.L_x_0) ;  /* 0xfffffffc00fc7947 */ /* 0x000fc0000383ffff */
[----:B------:R-:W-:-:S00]  /*0760*/  NOP ;  /* 0x0000000000007918 */ /* 0x000fc00000000000 */
        /* <DEDUP_REMOVED lines=9> */
.L_x_1:


//--------------------- .nv.constant0.triton_poi_fused_cat_9 --------------------------
	.section	.nv.constant0.triton_poi_fused_cat_9,"a",@progbits
	.sectionflags	@""
	.align	4
.nv.constant0.triton_poi_fused_cat_9:
	.zero		564
